//
// Generated by NVIDIA NVVM Compiler
//
// Compiler Build ID: CL-36424714
// Cuda compilation tools, release 13.0, V13.0.88
// Based on NVVM 20.0.0
//

.version 9.0
.target sm_100
.address_size 64

	// .globl	_Z6conv1dPiS_iiii
.const .align 4 .b8 kernel[8];

.visible .entry _Z6conv1dPiS_iiii(
	.param .u64 .ptr .align 1 _Z6conv1dPiS_iiii_param_0,
	.param .u64 .ptr .align 1 _Z6conv1dPiS_iiii_param_1,
	.param .u32 _Z6conv1dPiS_iiii_param_2,
	.param .u32 _Z6conv1dPiS_iiii_param_3,
	.param .u32 _Z6conv1dPiS_iiii_param_4,
	.param .u32 _Z6conv1dPiS_iiii_param_5
)
{
	.reg .pred 	%p<11>;
	.reg .b32 	%r<169>;
	.reg .b64 	%rd<28>;

	ld.param.u64 	%rd4, [_Z6conv1dPiS_iiii_param_0];
	ld.param.u64 	%rd3, [_Z6conv1dPiS_iiii_param_1];
	ld.param.u32 	%r44, [_Z6conv1dPiS_iiii_param_2];
	ld.param.u32 	%r45, [_Z6conv1dPiS_iiii_param_3];
	ld.param.u32 	%r46, [_Z6conv1dPiS_iiii_param_4];
	ld.param.u32 	%r47, [_Z6conv1dPiS_iiii_param_5];
	cvta.to.global.u64 	%rd1, %rd4;
	mov.u32 	%r48, %ctaid.x;
	mov.u32 	%r49, %ntid.x;
	mov.u32 	%r50, %tid.x;
	mad.lo.s32 	%r1, %r48, %r49, %r50;
	mul.lo.s32 	%r2, %r47, %r1;
	sub.s32 	%r3, %r2, %r46;
	setp.gt.s32 	%p1, %r1, 5;
	@%p1 bra 	$L__BB0_15;
	neg.s32 	%r52, %r3;
	shr.s32 	%r53, %r3, 31;
	and.b32  	%r156, %r53, %r52;
	sub.s32 	%r54, %r44, %r3;
	min.s32 	%r5, %r54, %r45;
	setp.ge.s32 	%p2, %r156, %r5;
	mov.b32 	%r168, 0;
	@%p2 bra 	$L__BB0_14;
	add.s32 	%r57, %r5, %r2;
	max.s32 	%r151, %r3, 0;
	add.s32 	%r58, %r46, %r151;
	sub.s32 	%r7, %r57, %r58;
	and.b32  	%r8, %r7, 15;
	sub.s32 	%r59, %r46, %r57;
	add.s32 	%r60, %r59, %r151;
	setp.gt.u32 	%p3, %r60, -16;
	mov.b32 	%r168, 0;
	@%p3 bra 	$L__BB0_5;
	and.b32  	%r62, %r7, -16;
	neg.s32 	%r152, %r62;
	add.s64 	%rd2, %rd1, 32;
	mov.b32 	%r168, 0;
	mov.u64 	%rd8, kernel;
$L__BB0_4:
	.pragma "nounroll";
	mul.wide.s32 	%rd5, %r151, 4;
	add.s64 	%rd6, %rd2, %rd5;
	mul.wide.s32 	%rd7, %r156, 4;
	add.s64 	%rd9, %rd8, %rd7;
	ld.global.u32 	%r63, [%rd6+-32];
	ld.const.u32 	%r64, [%rd9];
	mad.lo.s32 	%r65, %r64, %r63, %r168;
	ld.global.u32 	%r66, [%rd6+-28];
	ld.const.u32 	%r67, [%rd9+4];
	mad.lo.s32 	%r68, %r67, %r66, %r65;
	ld.global.u32 	%r69, [%rd6+-24];
	ld.const.u32 	%r70, [%rd9+8];
	mad.lo.s32 	%r71, %r70, %r69, %r68;
	ld.global.u32 	%r72, [%rd6+-20];
	ld.const.u32 	%r73, [%rd9+12];
	mad.lo.s32 	%r74, %r73, %r72, %r71;
	ld.global.u32 	%r75, [%rd6+-16];
	ld.const.u32 	%r76, [%rd9+16];
	mad.lo.s32 	%r77, %r76, %r75, %r74;
	ld.global.u32 	%r78, [%rd6+-12];
	ld.const.u32 	%r79, [%rd9+20];
	mad.lo.s32 	%r80, %r79, %r78, %r77;
	ld.global.u32 	%r81, [%rd6+-8];
	ld.const.u32 	%r82, [%rd9+24];
	mad.lo.s32 	%r83, %r82, %r81, %r80;
	ld.global.u32 	%r84, [%rd6+-4];
	ld.const.u32 	%r85, [%rd9+28];
	mad.lo.s32 	%r86, %r85, %r84, %r83;
	ld.global.u32 	%r87, [%rd6];
	ld.const.u32 	%r88, [%rd9+32];
	mad.lo.s32 	%r89, %r88, %r87, %r86;
	ld.global.u32 	%r90, [%rd6+4];
	ld.const.u32 	%r91, [%rd9+36];
	mad.lo.s32 	%r92, %r91, %r90, %r89;
	ld.global.u32 	%r93, [%rd6+8];
	ld.const.u32 	%r94, [%rd9+40];
	mad.lo.s32 	%r95, %r94, %r93, %r92;
	ld.global.u32 	%r96, [%rd6+12];
	ld.const.u32 	%r97, [%rd9+44];
	mad.lo.s32 	%r98, %r97, %r96, %r95;
	ld.global.u32 	%r99, [%rd6+16];
	ld.const.u32 	%r100, [%rd9+48];
	mad.lo.s32 	%r101, %r100, %r99, %r98;
	ld.global.u32 	%r102, [%rd6+20];
	ld.const.u32 	%r103, [%rd9+52];
	mad.lo.s32 	%r104, %r103, %r102, %r101;
	ld.global.u32 	%r105, [%rd6+24];
	ld.const.u32 	%r106, [%rd9+56];
	mad.lo.s32 	%r107, %r106, %r105, %r104;
	ld.global.u32 	%r108, [%rd6+28];
	ld.const.u32 	%r109, [%rd9+60];
	mad.lo.s32 	%r168, %r109, %r108, %r107;
	add.s32 	%r156, %r156, 16;
	add.s32 	%r152, %r152, 16;
	add.s32 	%r151, %r151, 16;
	setp.ne.s32 	%p4, %r152, 0;
	@%p4 bra 	$L__BB0_4;
$L__BB0_5:
	setp.eq.s32 	%p5, %r8, 0;
	@%p5 bra 	$L__BB0_14;
	and.b32  	%r21, %r7, 7;
	setp.lt.u32 	%p6, %r8, 8;
	@%p6 bra 	$L__BB0_8;
	add.s32 	%r111, %r156, %r3;
	mul.wide.s32 	%rd10, %r111, 4;
	add.s64 	%rd11, %rd1, %rd10;
	ld.global.u32 	%r112, [%rd11];
	mul.wide.s32 	%rd12, %r156, 4;
	mov.u64 	%rd13, kernel;
	add.s64 	%rd14, %rd13, %rd12;
	ld.const.u32 	%r113, [%rd14];
	mad.lo.s32 	%r114, %r113, %r112, %r168;
	ld.global.u32 	%r115, [%rd11+4];
	ld.const.u32 	%r116, [%rd14+4];
	mad.lo.s32 	%r117, %r116, %r115, %r114;
	ld.global.u32 	%r118, [%rd11+8];
	ld.const.u32 	%r119, [%rd14+8];
	mad.lo.s32 	%r120, %r119, %r118, %r117;
	ld.global.u32 	%r121, [%rd11+12];
	ld.const.u32 	%r122, [%rd14+12];
	mad.lo.s32 	%r123, %r122, %r121, %r120;
	ld.global.u32 	%r124, [%rd11+16];
	ld.const.u32 	%r125, [%rd14+16];
	mad.lo.s32 	%r126, %r125, %r124, %r123;
	ld.global.u32 	%r127, [%rd11+20];
	ld.const.u32 	%r128, [%rd14+20];
	mad.lo.s32 	%r129, %r128, %r127, %r126;
	ld.global.u32 	%r130, [%rd11+24];
	ld.const.u32 	%r131, [%rd14+24];
	mad.lo.s32 	%r132, %r131, %r130, %r129;
	ld.global.u32 	%r133, [%rd11+28];
	ld.const.u32 	%r134, [%rd14+28];
	mad.lo.s32 	%r168, %r134, %r133, %r132;
	add.s32 	%r156, %r156, 8;
$L__BB0_8:
	setp.eq.s32 	%p7, %r21, 0;
	@%p7 bra 	$L__BB0_14;
	and.b32  	%r27, %r7, 3;
	setp.lt.u32 	%p8, %r21, 4;
	@%p8 bra 	$L__BB0_11;
	add.s32 	%r136, %r156, %r3;
	mul.wide.s32 	%rd15, %r136, 4;
	add.s64 	%rd16, %rd1, %rd15;
	ld.global.u32 	%r137, [%rd16];
	mul.wide.s32 	%rd17, %r156, 4;
	mov.u64 	%rd18, kernel;
	add.s64 	%rd19, %rd18, %rd17;
	ld.const.u32 	%r138, [%rd19];
	mad.lo.s32 	%r139, %r138, %r137, %r168;
	ld.global.u32 	%r140, [%rd16+4];
	ld.const.u32 	%r141, [%rd19+4];
	mad.lo.s32 	%r142, %r141, %r140, %r139;
	ld.global.u32 	%r143, [%rd16+8];
	ld.const.u32 	%r144, [%rd19+8];
	mad.lo.s32 	%r145, %r144, %r143, %r142;
	ld.global.u32 	%r146, [%rd16+12];
	ld.const.u32 	%r147, [%rd19+12];
	mad.lo.s32 	%r168, %r147, %r146, %r145;
	add.s32 	%r156, %r156, 4;
$L__BB0_11:
	setp.eq.s32 	%p9, %r27, 0;
	@%p9 bra 	$L__BB0_14;
	add.s32 	%r148, %r156, %r2;
	sub.s32 	%r165, %r148, %r46;
	neg.s32 	%r164, %r27;
	mov.u64 	%rd21, kernel;
$L__BB0_13:
	.pragma "nounroll";
	mul.wide.s32 	%rd20, %r156, 4;
	add.s64 	%rd22, %rd21, %rd20;
	mul.wide.s32 	%rd23, %r165, 4;
	add.s64 	%rd24, %rd1, %rd23;
	ld.global.u32 	%r149, [%rd24];
	ld.const.u32 	%r150, [%rd22];
	mad.lo.s32 	%r168, %r150, %r149, %r168;
	add.s32 	%r156, %r156, 1;
	add.s32 	%r165, %r165, 1;
	add.s32 	%r164, %r164, 1;
	setp.ne.s32 	%p10, %r164, 0;
	@%p10 bra 	$L__BB0_13;
$L__BB0_14:
	cvta.to.global.u64 	%rd25, %rd3;
	mul.wide.s32 	%rd26, %r1, 4;
	add.s64 	%rd27, %rd25, %rd26;
	st.global.u32 	[%rd27], %r168;
$L__BB0_15:
	ret;

}


// ===== COMPILED SASS (sm_100) =====

	.target	sm_100

	.elftype	@"ET_EXEC"


//--------------------- .note.nv.tkinfo           --------------------------
	.section	.note.nv.tkinfo,"",@"SHT_NOTE"
	.sectionflags	@"SHF_NOTE_NV_TKINFO"
	.tkinfo
        /*0018*/ 	.word	0x00000002
        /*0030*/ 	.string	""
        /*0030*/ 	.string	"ptxas"
        /*0030*/ 	.string	"Cuda compilation tools, release 13.0, V13.0.88"
        /*0030*/ 	.string	"Build cuda_13.0.r13.0/compiler.36424714_0"
        /*0030*/ 	.string	"-arch sm_100 -m 64 "



//--------------------- .note.nv.cuinfo           --------------------------
	.section	.note.nv.cuinfo,"",@"SHT_NOTE"
	.sectionflags	@"SHF_NOTE_NV_CUINFO"
        /*0018*/ 	.short	0x0002
        /*001a*/ 	.short	0x0064
        /*001c*/ 	.short	0x0082
	.zero		2


//--------------------- .nv.info                  --------------------------
	.section	.nv.info,"",@"SHT_CUDA_INFO"
	.align	4


	//----- nvinfo : EIATTR_REGCOUNT
	.align		4
        /*0000*/ 	.byte	0x04, 0x2f
        /*0002*/ 	.short	(.L_2 - .L_1)
	.align		4
.L_1:
        /*0004*/ 	.word	index@(_Z6conv1dPiS_iiii)
        /*0008*/ 	.word	0x0000001e


	//----- nvinfo : EIATTR_FRAME_SIZE
	.align		4
.L_2:
        /*000c*/ 	.byte	0x04, 0x11
        /*000e*/ 	.short	(.L_4 - .L_3)
	.align		4
.L_3:
        /*0010*/ 	.word	index@(_Z6conv1dPiS_iiii)
        /*0014*/ 	.word	0x00000000


	//----- nvinfo : EIATTR_MIN_STACK_SIZE
	.align		4
.L_4:
        /*0018*/ 	.byte	0x04, 0x12
        /*001a*/ 	.short	(.L_6 - .L_5)
	.align		4
.L_5:
        /*001c*/ 	.word	index@(_Z6conv1dPiS_iiii)
        /*0020*/ 	.word	0x00000000
.L_6:


//--------------------- .nv.compat                --------------------------
	.section	.nv.compat,"",@"SHT_CUDA_COMPAT_INFO"
	.align	4
        /*0000*/ 	.byte	0x02, 0x09, 0x00, 0x00, 0x02, 0x02, 0x01, 0x00, 0x02, 0x05, 0x05, 0x00, 0x03, 0x07, 0x01, 0x01
        /*0010*/ 	.byte	0x02, 0x03, 0x00, 0x00, 0x02, 0x06, 0x01, 0x00, 0x04, 0x0b, 0x08, 0x00, 0x09, 0x00, 0x00, 0x00
        /*0020*/ 	.byte	0x00, 0x00, 0x00, 0x00


//--------------------- .nv.info._Z6conv1dPiS_iiii --------------------------
	.section	.nv.info._Z6conv1dPiS_iiii,"",@"SHT_CUDA_INFO"
	.sectionflags	@""
	.align	4


	//----- nvinfo : EIATTR_CUDA_API_VERSION
	.align		4
        /*0000*/ 	.byte	0x04, 0x37
        /*0002*/ 	.short	(.L_8 - .L_7)
.L_7:
        /*0004*/ 	.word	0x00000082


	//----- nvinfo : EIATTR_KPARAM_INFO
	.align		4
.L_8:
        /*0008*/ 	.byte	0x04, 0x17
        /*000a*/ 	.short	(.L_10 - .L_9)
.L_9:
        /*000c*/ 	.word	0x00000000
        /*0010*/ 	.short	0x0005
        /*0012*/ 	.short	0x001c
        /*0014*/ 	.byte	0x00, 0xf0, 0x11, 0x00


	//----- nvinfo : EIATTR_KPARAM_INFO
	.align		4
.L_10:
        /*0018*/ 	.byte	0x04, 0x17
        /*001a*/ 	.short	(.L_12 - .L_11)
.L_11:
        /*001c*/ 	.word	0x00000000
        /*0020*/ 	.short	0x0004
        /*0022*/ 	.short	0x0018
        /*0024*/ 	.byte	0x00, 0xf0, 0x11, 0x00


	//----- nvinfo : EIATTR_KPARAM_INFO
	.align		4
.L_12:
        /*0028*/ 	.byte	0x04, 0x17
        /*002a*/ 	.short	(.L_14 - .L_13)
.L_13:
        /*002c*/ 	.word	0x00000000
        /*0030*/ 	.short	0x0003
        /*0032*/ 	.short	0x0014
        /*0034*/ 	.byte	0x00, 0xf0, 0x11, 0x00


	//----- nvinfo : EIATTR_KPARAM_INFO
	.align		4
.L_14:
        /*0038*/ 	.byte	0x04, 0x17
        /*003a*/ 	.short	(.L_16 - .L_15)
.L_15:
        /*003c*/ 	.word	0x00000000
        /*0040*/ 	.short	0x0002
        /*0042*/ 	.short	0x0010
        /*0044*/ 	.byte	0x00, 0xf0, 0x11, 0x00


	//----- nvinfo : EIATTR_KPARAM_INFO
	.align		4
.L_16:
        /*0048*/ 	.byte	0x04, 0x17
        /*004a*/ 	.short	(.L_18 - .L_17)
.L_17:
        /*004c*/ 	.word	0x00000000
        /*0050*/ 	.short	0x0001
        /*0052*/ 	.short	0x0008
        /*0054*/ 	.byte	0x00, 0xf5, 0x21, 0x00


	//----- nvinfo : EIATTR_KPARAM_INFO
	.align		4
.L_18:
        /*0058*/ 	.byte	0x04, 0x17
        /*005a*/ 	.short	(.L_20 - .L_19)
.L_19:
        /*005c*/ 	.word	0x00000000
        /*0060*/ 	.short	0x0000
        /*0062*/ 	.short	0x0000
        /*0064*/ 	.byte	0x00, 0xf5, 0x21, 0x00


	//----- nvinfo : EIATTR_SPARSE_MMA_MASK
	.align		4
.L_20:
        /*0068*/ 	.byte	0x03, 0x50
        /*006a*/ 	.short	0x0000


	//----- nvinfo : EIATTR_MAXREG_COUNT
	.align		4
        /*006c*/ 	.byte	0x03, 0x1b
        /*006e*/ 	.short	0x00ff


	//----- nvinfo : EIATTR_MERCURY_ISA_VERSION
	.align		4
        /*0070*/ 	.byte	0x03, 0x5f
        /*0072*/ 	.short	0x0101


	//----- nvinfo : EIATTR_VRC_CTA_INIT_COUNT
	.align		4
        /*0074*/ 	.byte	0x02, 0x4a
	.zero		1
	.zero		1


	//----- nvinfo : EIATTR_EXIT_INSTR_OFFSETS
	.align		4
        /*0078*/ 	.byte	0x04, 0x1c
        /*007a*/ 	.short	(.L_22 - .L_21)


	//   ....[0]....
.L_21:
        /*007c*/ 	.word	0x00000060


	//   ....[1]....
        /*0080*/ 	.word	0x00000aa0


	//----- nvinfo : EIATTR_CRS_STACK_SIZE
	.align		4
.L_22:
        /*0084*/ 	.byte	0x04, 0x1e
        /*0086*/ 	.short	(.L_24 - .L_23)
.L_23:
        /*0088*/ 	.word	0x00000000


	//----- nvinfo : EIATTR_CBANK_PARAM_SIZE
	.align		4
.L_24:
        /*008c*/ 	.byte	0x03, 0x19
        /*008e*/ 	.short	0x0020


	//----- nvinfo : EIATTR_PARAM_CBANK
	.align		4
        /*0090*/ 	.byte	0x04, 0x0a
        /*0092*/ 	.short	(.L_26 - .L_25)
	.align		4
.L_25:
        /*0094*/ 	.word	index@(.nv.constant0._Z6conv1dPiS_iiii)
        /*0098*/ 	.short	0x0380
        /*009a*/ 	.short	0x0020


	//----- nvinfo : EIATTR_SW_WAR
	.align		4
.L_26:
        /*009c*/ 	.byte	0x04, 0x36
        /*009e*/ 	.short	(.L_28 - .L_27)
.L_27:
        /*00a0*/ 	.word	0x00000008
.L_28:


//--------------------- .nv.callgraph             --------------------------
	.section	.nv.callgraph,"",@"SHT_CUDA_CALLGRAPH"
	.align	4
	.sectionentsize	8
	.align		4
        /*0000*/ 	.word	0x00000000
	.align		4
        /*0004*/ 	.word	0xffffffff
	.align		4
        /*0008*/ 	.word	0x00000000
	.align		4
        /*000c*/ 	.word	0xfffffffe
	.align		4
        /*0010*/ 	.word	0x00000000
	.align		4
        /*0014*/ 	.word	0xfffffffd
	.align		4
        /*0018*/ 	.word	0x00000000
	.align		4
        /*001c*/ 	.word	0xfffffffc


//--------------------- .nv.constant3             --------------------------
	.section	.nv.constant3,"a",@progbits
	.align	4
.nv.constant3:
	.type		kernel,@object
	.size		kernel,(.L_0 - kernel)
kernel:
	.zero		8
.L_0:


//--------------------- .text._Z6conv1dPiS_iiii   --------------------------
	.section	.text._Z6conv1dPiS_iiii,"ax",@progbits
	.align	128
        .global         _Z6conv1dPiS_iiii
        .type           _Z6conv1dPiS_iiii,@function
        .size           _Z6conv1dPiS_iiii,(.L_x_11 - _Z6conv1dPiS_iiii)
        .other          _Z6conv1dPiS_iiii,@"STO_CUDA_ENTRY STV_DEFAULT"
_Z6conv1dPiS_iiii:
.text._Z6conv1dPiS_iiii:
[----:B------:R-:W-:Y:S01]  /*0000*/  LDC R1, c[0x0][0x37c] ;  /* 0x0000df00ff017b82 */ /* 0x000fe20000000800 */
[----:B------:R-:W0:Y:S07]  /*0010*/  S2R R3, SR_TID.X ;  /* 0x0000000000037919 */ /* 0x000e2e0000002100 */
[----:B------:R-:W0:Y:S08]  /*0020*/  S2UR UR4, SR_CTAID.X ;  /* 0x00000000000479c3 */ /* 0x000e300000002500 */
[----:B------:R-:W0:Y:S02]  /*0030*/  LDC R0, c[0x0][0x360] ;  /* 0x0000d800ff007b82 */ /* 0x000e240000000800 */
[----:B0-----:R-:W-:-:S05]  /*0040*/  IMAD R0, R0, UR4, R3 ;  /* 0x0000000400007c24 */ /* 0x001fca000f8e0203 */
[----:B------:R-:W-:-:S13]  /*0050*/  ISETP.GT.AND P0, PT, R0, 0x5, PT ;  /* 0x000000050000780c */ /* 0x000fda0003f04270 */
[----:B------:R-:W-:Y:S05]  /*0060*/  @P0 EXIT ;  /* 0x000000000000094d */ /* 0x000fea0003800000 */
[----:B------:R-:W0:Y:S01]  /*0070*/  LDC.64 R2, c[0x0][0x398] ;  /* 0x0000e600ff027b82 */ /* 0x000e220000000a00 */
[----:B------:R-:W1:Y:S01]  /*0080*/  LDCU.64 UR4, c[0x0][0x358] ;  /* 0x00006b00ff0477ac */ /* 0x000e620008000a00 */
[----:B------:R-:W-:Y:S01]  /*0090*/  BSSY.RECONVERGENT B0, `(.L_x_0) ;  /* 0x000009d000007945 */ /* 0x000fe20003800200 */
[----:B------:R-:W-:-:S05]  /*00a0*/  HFMA2 R18, -RZ, RZ, 0, 0 ;  /* 0x00000000ff127431 */ /* 0x000fca00000001ff */
[----:B------:R-:W2:Y:S01]  /*00b0*/  LDC.64 R6, c[0x0][0x390] ;  /* 0x0000e400ff067b82 */ /* 0x000ea20000000a00 */
[----:B0-----:R-:W-:-:S05]  /*00c0*/  IMAD R8, R0, R3, -R2 ;  /* 0x0000000300087224 */ /* 0x001fca00078e0a02 */
[----:B------:R-:W-:Y:S02]  /*00d0*/  IADD3 R5, PT, PT, -R8, RZ, RZ ;  /* 0x000000ff08057210 */ /* 0x000fe40007ffe1ff */
[----:B------:R-:W-:-:S04]  /*00e0*/  SHF.R.S32.HI R4, RZ, 0x1f, R8 ;  /* 0x0000001fff047819 */ /* 0x000fc80000011408 */
[----:B------:R-:W-:Y:S02]  /*00f0*/  LOP3.LUT R11, R4, R5, RZ, 0xc0, !PT ;  /* 0x00000005040b7212 */ /* 0x000fe400078ec0ff */
[----:B--2---:R-:W-:-:S04]  /*0100*/  VIADDMNMX R4, R5, R6, R7, PT ;  /* 0x0000000605047246 */ /* 0x004fc80003800107 */
[----:B------:R-:W-:-:S13]  /*0110*/  ISETP.GE.AND P0, PT, R11, R4, PT ;  /* 0x000000040b00720c */ /* 0x000fda0003f06270 */
[----:B-1----:R-:W-:Y:S05]  /*0120*/  @P0 BRA `(.L_x_1) ;  /* 0x00000008004c0947 */ /* 0x002fea0003800000 */
[----:B------:R-:W-:Y:S01]  /*0130*/  IMAD R5, R0, R3, R4 ;  /* 0x0000000300057224 */ /* 0x000fe200078e0204 */
[----:B------:R-:W-:Y:S01]  /*0140*/  VIMNMX R9, PT, PT, RZ, R8, !PT ;  /* 0x00000008ff097248 */ /* 0x000fe20007fe0100 */
[----:B------:R-:W-:Y:S01]  /*0150*/  BSSY.RECONVERGENT B1, `(.L_x_2) ;  /* 0x0000045000017945 */ /* 0x000fe20003800200 */
[----:B------:R-:W-:Y:S02]  /*0160*/  MOV R18, RZ ;  /* 0x000000ff00127202 */ /* 0x000fe40000000f00 */
[-C--:B------:R-:W-:Y:S02]  /*0170*/  IADD3 R10, PT, PT, R5, -R2.reuse, -R9 ;  /* 0x80000002050a7210 */ /* 0x080fe40007ffe809 */
[----:B------:R-:W-:Y:S02]  /*0180*/  IADD3 R5, PT, PT, R9, R2, -R5 ;  /* 0x0000000209057210 */ /* 0x000fe40007ffe805 */
[----:B------:R-:W-:Y:S02]  /*0190*/  LOP3.LUT R24, R10, 0xf, RZ, 0xc0, !PT ;  /* 0x0000000f0a187812 */ /* 0x000fe400078ec0ff */
[----:B------:R-:W-:-:S02]  /*01a0*/  ISETP.GT.U32.AND P1, PT, R5, -0x10, PT ;  /* 0xfffffff00500780c */ /* 0x000fc40003f24070 */
[----:B------:R-:W-:-:S11]  /*01b0*/  ISETP.NE.AND P0, PT, R24, RZ, PT ;  /* 0x000000ff1800720c */ /* 0x000fd60003f05270 */
[----:B------:R-:W-:Y:S05]  /*01c0*/  @P1 BRA `(.L_x_3) ;  /* 0x0000000000f41947 */ /* 0x000fea0003800000 */
[----:B------:R-:W0:Y:S01]  /*01d0*/  LDC.64 R4, c[0x0][0x380] ;  /* 0x0000e000ff047b82 */ /* 0x000e220000000a00 */
[----:B------:R-:W-:Y:S02]  /*01e0*/  LOP3.LUT R12, R10, 0xfffffff0, RZ, 0xc0, !PT ;  /* 0xfffffff00a0c7812 */ /* 0x000fe400078ec0ff */
[----:B------:R-:W-:Y:S02]  /*01f0*/  MOV R18, RZ ;  /* 0x000000ff00127202 */ /* 0x000fe40000000f00 */
[----:B------:R-:W-:Y:S02]  /*0200*/  IADD3 R12, PT, PT, -R12, RZ, RZ ;  /* 0x000000ff0c0c7210 */ /* 0x000fe40007ffe1ff */
[----:B0-----:R-:W-:-:S04]  /*0210*/  IADD3 R4, P1, PT, R4, 0x20, RZ ;  /* 0x0000002004047810 */ /* 0x001fc80007f3e0ff */
[----:B------:R-:W-:-:S09]  /*0220*/  IADD3.X R5, PT, PT, RZ, R5, RZ, P1, !PT ;  /* 0x00000005ff057210 */ /* 0x000fd20000ffe4ff */
.L_x_4:
[----:B------:R-:W-:-:S05]  /*0230*/  IMAD.WIDE R6, R9, 0x4, R4 ;  /* 0x0000000409067825 */ /* 0x000fca00078e0204 */
[----:B------:R-:W2:Y:S04]  /*0240*/  LDG.E R19, desc[UR4][R6.64+-0x20] ;  /* 0xffffe00406137981 */ /* 0x000ea8000c1e1900 */
[----:B------:R-:W3:Y:S04]  /*0250*/  LDG.E R26, desc[UR4][R6.64+-0x1c] ;  /* 0xffffe404061a7981 */ /* 0x000ee8000c1e1900 */
[----:B------:R-:W4:Y:S04]  /*0260*/  LDG.E R20, desc[UR4][R6.64+-0x18] ;  /* 0xffffe80406147981 */ /* 0x000f28000c1e1900 */
[----:B------:R-:W5:Y:S04]  /*0270*/  LDG.E R22, desc[UR4][R6.64+-0x14] ;  /* 0xffffec0406167981 */ /* 0x000f68000c1e1900 */
[----:B------:R-:W5:Y:S04]  /*0280*/  LDG.E R17, desc[UR4][R6.64+-0x10] ;  /* 0xfffff00406117981 */ /* 0x000f68000c1e1900 */
[----:B------:R-:W5:Y:S01]  /*0290*/  LDG.E R13, desc[UR4][R6.64+-0xc] ;  /* 0xfffff404060d7981 */ /* 0x000f62000c1e1900 */
[----:B------:R-:W-:-:S03]  /*02a0*/  SHF.L.U32 R15, R11, 0x2, RZ ;  /* 0x000000020b0f7819 */ /* 0x000fc600000006ff */
[----:B------:R-:W5:Y:S01]  /*02b0*/  LDG.E R14, desc[UR4][R6.64+-0x8] ;  /* 0xfffff804060e7981 */ /* 0x000f62000c1e1900 */
[----:B------:R-:W2:Y:S03]  /*02c0*/  LDC R23, c[0x3][R15] ;  /* 0x00c000000f177b82 */ /* 0x000ea60000000800 */
[----:B------:R-:W5:Y:S05]  /*02d0*/  LDG.E R16, desc[UR4][R6.64+-0x4] ;  /* 0xfffffc0406107981 */ /* 0x000f6a000c1e1900 */
[----:B------:R-:W3:Y:S08]  /*02e0*/  LDC R25, c[0x3][R15+0x4] ;  /* 0x00c001000f197b82 */ /* 0x000ef00000000800 */
[----:B------:R-:W4:Y:S08]  /*02f0*/  LDC R21, c[0x3][R15+0x8] ;  /* 0x00c002000f157b82 */ /* 0x000f300000000800 */
[----:B------:R-:W0:Y:S01]  /*0300*/  LDC R27, c[0x3][R15+0x14] ;  /* 0x00c005000f1b7b82 */ /* 0x000e220000000800 */
[----:B--2---:R-:W-:-:S07]  /*0310*/  IMAD R19, R19, R23, R18 ;  /* 0x0000001713137224 */ /* 0x004fce00078e0212 */
[----:B------:R-:W5:Y:S01]  /*0320*/  LDC R23, c[0x3][R15+0xc] ;  /* 0x00c003000f177b82 */ /* 0x000f620000000800 */
[----:B------:R-:W2:Y:S01]  /*0330*/  LDG.E R18, desc[UR4][R6.64] ;  /* 0x0000000406127981 */ /* 0x000ea2000c1e1900 */
[----:B---3--:R-:W-:-:S03]  /*0340*/  IMAD R25, R26, R25, R19 ;  /* 0x000000191a197224 */ /* 0x008fc600078e0213 */
[----:B------:R-:W3:Y:S03]  /*0350*/  LDG.E R19, desc[UR4][R6.64+0x4] ;  /* 0x0000040406137981 */ /* 0x000ee6000c1e1900 */
[----:B------:R-:W1:Y:S01]  /*0360*/  LDC R26, c[0x3][R15+0x10] ;  /* 0x00c004000f1a7b82 */ /* 0x000e620000000800 */
[----:B----4-:R-:W-:Y:S02]  /*0370*/  IMAD R25, R20, R21, R25 ;  /* 0x0000001514197224 */ /* 0x010fe400078e0219 */
[----:B------:R-:W4:Y:S04]  /*0380*/  LDG.E R21, desc[UR4][R6.64+0x8] ;  /* 0x0000080406157981 */ /* 0x000f28000c1e1900 */
[----:B------:R-:W4:Y:S01]  /*0390*/  LDG.E R20, desc[UR4][R6.64+0xc] ;  /* 0x00000c0406147981 */ /* 0x000f22000c1e1900 */
[----:B-----5:R-:W-:-:S03]  /*03a0*/  IMAD R25, R22, R23, R25 ;  /* 0x0000001716197224 */ /* 0x020fc600078e0219 */
[----:B------:R-:W5:Y:S04]  /*03b0*/  LDG.E R23, desc[UR4][R6.64+0x10] ;  /* 0x0000100406177981 */ /* 0x000f68000c1e1900 */
[----:B------:R-:W5:Y:S01]  /*03c0*/  LDG.E R22, desc[UR4][R6.64+0x14] ;  /* 0x0000140406167981 */ /* 0x000f62000c1e1900 */
[----:B-1----:R-:W-:-:S03]  /*03d0*/  IMAD R26, R17, R26, R25 ;  /* 0x0000001a111a7224 */ /* 0x002fc600078e0219 */
[----:B------:R-:W5:Y:S04]  /*03e0*/  LDG.E R17, desc[UR4][R6.64+0x18] ;  /* 0x0000180406117981 */ /* 0x000f68000c1e1900 */
[----:B------:R1:W5:Y:S01]  /*03f0*/  LDG.E R25, desc[UR4][R6.64+0x1c] ;  /* 0x00001c0406197981 */ /* 0x000362000c1e1900 */
[----:B0-----:R-:W-:Y:S02]  /*0400*/  IMAD R13, R13, R27, R26 ;  /* 0x0000001b0d0d7224 */ /* 0x001fe400078e021a */
[----:B------:R-:W0:Y:S08]  /*0410*/  LDC R26, c[0x3][R15+0x18] ;  /* 0x00c006000f1a7b82 */ /* 0x000e300000000800 */
[----:B------:R-:W1:Y:S01]  /*0420*/  LDC R27, c[0x3][R15+0x1c] ;  /* 0x00c007000f1b7b82 */ /* 0x000e620000000800 */
[----:B0-----:R-:W-:-:S07]  /*0430*/  IMAD R13, R14, R26, R13 ;  /* 0x0000001a0e0d7224 */ /* 0x001fce00078e020d */
[----:B------:R-:W2:Y:S08]  /*0440*/  LDC R26, c[0x3][R15+0x20] ;  /* 0x00c008000f1a7b82 */ /* 0x000eb00000000800 */
[----:B------:R-:W3:Y:S01]  /*0450*/  LDC R14, c[0x3][R15+0x24] ;  /* 0x00c009000f0e7b82 */ /* 0x000ee20000000800 */
[----:B-1----:R-:W-:-:S07]  /*0460*/  IMAD R27, R16, R27, R13 ;  /* 0x0000001b101b7224 */ /* 0x002fce00078e020d */
[----:B------:R-:W4:Y:S08]  /*0470*/  LDC R16, c[0x3][R15+0x28] ;  /* 0x00c00a000f107b82 */ /* 0x000f300000000800 */
[----:B------:R-:W0:Y:S08]  /*0480*/  LDC R13, c[0x3][R15+0x2c] ;  /* 0x00c00b000f0d7b82 */ /* 0x000e300000000800 */
[----:B------:R-:W5:Y:S08]  /*0490*/  LDC R6, c[0x3][R15+0x30] ;  /* 0x00c00c000f067b82 */ /* 0x000f700000000800 */
[----:B------:R-:W1:Y:S01]  /*04a0*/  LDC R7, c[0x3][R15+0x34] ;  /* 0x00c00d000f077b82 */ /* 0x000e620000000800 */
[----:B------:R-:W-:-:S04]  /*04b0*/  IADD3 R12, PT, PT, R12, 0x10, RZ ;  /* 0x000000100c0c7810 */ /* 0x000fc80007ffe0ff */
[----:B------:R-:W-:Y:S02]  /*04c0*/  ISETP.NE.AND P1, PT, R12, RZ, PT ;  /* 0x000000ff0c00720c */ /* 0x000fe40003f25270 */
[----:B------:R-:W-:Y:S02]  /*04d0*/  IADD3 R11, PT, PT, R11, 0x10, RZ ;  /* 0x000000100b0b7810 */ /* 0x000fe40007ffe0ff */
[----:B------:R-:W-:Y:S01]  /*04e0*/  IADD3 R9, PT, PT, R9, 0x10, RZ ;  /* 0x0000001009097810 */ /* 0x000fe20007ffe0ff */
[----:B--2---:R-:W-:-:S04]  /*04f0*/  IMAD R18, R18, R26, R27 ;  /* 0x0000001a12127224 */ /* 0x004fc800078e021b */
[----:B---3--:R-:W-:Y:S02]  /*0500*/  IMAD R14, R19, R14, R18 ;  /* 0x0000000e130e7224 */ /* 0x008fe400078e0212 */
[----:B------:R-:W2:Y:S08]  /*0510*/  LDC R18, c[0x3][R15+0x38] ;  /* 0x00c00e000f127b82 */ /* 0x000eb00000000800 */
[----:B------:R-:W3:Y:S01]  /*0520*/  LDC R19, c[0x3][R15+0x3c] ;  /* 0x00c00f000f137b82 */ /* 0x000ee20000000800 */
[----:B----4-:R-:W-:-:S04]  /*0530*/  IMAD R14, R21, R16, R14 ;  /* 0x00000010150e7224 */ /* 0x010fc800078e020e */
[----:B0-----:R-:W-:-:S04]  /*0540*/  IMAD R13, R20, R13, R14 ;  /* 0x0000000d140d7224 */ /* 0x001fc800078e020e */
[----:B-----5:R-:W-:-:S04]  /*0550*/  IMAD R6, R23, R6, R13 ;  /* 0x0000000617067224 */ /* 0x020fc800078e020d */
[----:B-1----:R-:W-:-:S04]  /*0560*/  IMAD R6, R22, R7, R6 ;  /* 0x0000000716067224 */ /* 0x002fc800078e0206 */
[----:B--2---:R-:W-:-:S04]  /*0570*/  IMAD R18, R17, R18, R6 ;  /* 0x0000001211127224 */ /* 0x004fc800078e0206 */
[----:B---3--:R-:W-:Y:S01]  /*0580*/  IMAD R18, R25, R19, R18 ;  /* 0x0000001319127224 */ /* 0x008fe200078e0212 */
[----:B------:R-:W-:Y:S06]  /*0590*/  @P1 BRA `(.L_x_4) ;  /* 0xfffffffc00241947 */ /* 0x000fec000383ffff */
.L_x_3:
[----:B------:R-:W-:Y:S05]  /*05a0*/  BSYNC.RECONVERGENT B1 ;  /* 0x0000000000017941 */ /* 0x000fea0003800200 */
.L_x_2:
[----:B------:R-:W-:Y:S05]  /*05b0*/  @!P0 BRA `(.L_x_1) ;  /* 0x0000000400288947 */ /* 0x000fea0003800000 */
[----:B------:R-:W-:Y:S01]  /*05c0*/  ISETP.GE.U32.AND P0, PT, R24, 0x8, PT ;  /* 0x000000081800780c */ /* 0x000fe20003f06070 */
[----:B------:R-:W-:Y:S01]  /*05d0*/  BSSY.RECONVERGENT B1, `(.L_x_5) ;  /* 0x0000021000017945 */ /* 0x000fe20003800200 */
[----:B------:R-:W-:-:S04]  /*05e0*/  LOP3.LUT R23, R10, 0x7, RZ, 0xc0, !PT ;  /* 0x000000070a177812 */ /* 0x000fc800078ec0ff */
[----:B------:R-:W-:-:S07]  /*05f0*/  ISETP.NE.AND P1, PT, R23, RZ, PT ;  /* 0x000000ff1700720c */ /* 0x000fce0003f25270 */
[----:B------:R-:W-:Y:S06]  /*0600*/  @!P0 BRA `(.L_x_6) ;  /* 0x0000000000748947 */ /* 0x000fec0003800000 */
[----:B------:R-:W0:Y:S01]  /*0610*/  LDC.64 R4, c[0x0][0x380] ;  /* 0x0000e000ff047b82 */ /* 0x000e220000000a00 */
[----:B------:R-:W-:-:S04]  /*0620*/  IMAD.IADD R7, R8, 0x1, R11 ;  /* 0x0000000108077824 */ /* 0x000fc800078e020b */
[----:B0-----:R-:W-:-:S05]  /*0630*/  IMAD.WIDE R4, R7, 0x4, R4 ;  /* 0x0000000407047825 */ /* 0x001fca00078e0204 */
[----:B------:R-:W2:Y:S04]  /*0640*/  LDG.E R17, desc[UR4][R4.64] ;  /* 0x0000000404117981 */ /* 0x000ea8000c1e1900 */
[----:B------:R-:W3:Y:S04]  /*0650*/  LDG.E R22, desc[UR4][R4.64+0x4] ;  /* 0x0000040404167981 */ /* 0x000ee8000c1e1900 */
[----:B------:R-:W4:Y:S04]  /*0660*/  LDG.E R24, desc[UR4][R4.64+0x8] ;  /* 0x0000080404187981 */ /* 0x000f28000c1e1900 */
[----:B------:R-:W5:Y:S04]  /*0670*/  LDG.E R12, desc[UR4][R4.64+0xc] ;  /* 0x00000c04040c7981 */ /* 0x000f68000c1e1900 */
[----:B------:R-:W5:Y:S04]  /*0680*/  LDG.E R9, desc[UR4][R4.64+0x10] ;  /* 0x0000100404097981 */ /* 0x000f68000c1e1900 */
[----:B------:R-:W5:Y:S04]  /*0690*/  LDG.E R7, desc[UR4][R4.64+0x14] ;  /* 0x0000140404077981 */ /* 0x000f68000c1e1900 */
[----:B------:R-:W5:Y:S04]  /*06a0*/  LDG.E R6, desc[UR4][R4.64+0x18] ;  /* 0x0000180404067981 */ /* 0x000f68000c1e1900 */
[----:B------:R-:W5:Y:S01]  /*06b0*/  LDG.E R13, desc[UR4][R4.64+0x1c] ;  /* 0x00001c04040d7981 */ /* 0x000f62000c1e1900 */
[----:B------:R-:W-:-:S02]  /*06c0*/  SHF.L.U32 R19, R11, 0x2, RZ ;  /* 0x000000020b137819 */ /* 0x000fc400000006ff */
[----:B------:R-:W-:Y:S02]  /*06d0*/  IADD3 R11, PT, PT, R11, 0x8, RZ ;  /* 0x000000080b0b7810 */ /* 0x000fe40007ffe0ff */
[----:B------:R-:W2:Y:S08]  /*06e0*/  LDC R20, c[0x3][R19] ;  /* 0x00c0000013147b82 */ /* 0x000eb00000000800 */
[----:B------:R-:W3:Y:S08]  /*06f0*/  LDC R21, c[0x3][R19+0x4] ;  /* 0x00c0010013157b82 */ /* 0x000ef00000000800 */
[----:B------:R-:W4:Y:S08]  /*0700*/  LDC R25, c[0x3][R19+0x8] ;  /* 0x00c0020013197b82 */ /* 0x000f300000000800 */
[----:B------:R-:W5:Y:S08]  /*0710*/  LDC R26, c[0x3][R19+0xc] ;  /* 0x00c00300131a7b82 */ /* 0x000f700000000800 */
[----:B------:R-:W0:Y:S08]  /*0720*/  LDC R27, c[0x3][R19+0x10] ;  /* 0x00c00400131b7b82 */ /* 0x000e300000000800 */
[----:B------:R-:W1:Y:S08]  /*0730*/  LDC R14, c[0x3][R19+0x14] ;  /* 0x00c00500130e7b82 */ /* 0x000e700000000800 */
[----:B------:R-:W1:Y:S08]  /*0740*/  LDC R15, c[0x3][R19+0x18] ;  /* 0x00c00600130f7b82 */ /* 0x000e700000000800 */
[----:B------:R-:W1:Y:S01]  /*0750*/  LDC R16, c[0x3][R19+0x1c] ;  /* 0x00c0070013107b82 */ /* 0x000e620000000800 */
[----:B--2---:R-:W-:-:S04]  /*0760*/  IMAD R17, R17, R20, R18 ;  /* 0x0000001411117224 */ /* 0x004fc800078e0212 */
[----:B---3--:R-:W-:-:S04]  /*0770*/  IMAD R17, R22, R21, R17 ;  /* 0x0000001516117224 */ /* 0x008fc800078e0211 */
[----:B----4-:R-:W-:-:S04]  /*0780*/  IMAD R17, R24, R25, R17 ;  /* 0x0000001918117224 */ /* 0x010fc800078e0211 */
[----:B-----5:R-:W-:-:S04]  /*0790*/  IMAD R12, R12, R26, R17 ;  /* 0x0000001a0c0c7224 */ /* 0x020fc800078e0211 */
[----:B0-----:R-:W-:-:S04]  /*07a0*/  IMAD R9, R9, R27, R12 ;  /* 0x0000001b09097224 */ /* 0x001fc800078e020c */
[----:B-1----:R-:W-:-:S04]  /*07b0*/  IMAD R7, R7, R14, R9 ;  /* 0x0000000e07077224 */ /* 0x002fc800078e0209 */
[----:B------:R-:W-:-:S04]  /*07c0*/  IMAD R6, R6, R15, R7 ;  /* 0x0000000f06067224 */ /* 0x000fc800078e0207 */
[----:B------:R-:W-:-:S07]  /*07d0*/  IMAD R18, R13, R16, R6 ;  /* 0x000000100d127224 */ /* 0x000fce00078e0206 */
.L_x_6:
[----:B------:R-:W-:Y:S05]  /*07e0*/  BSYNC.RECONVERGENT B1 ;  /* 0x0000000000017941 */ /* 0x000fea0003800200 */
.L_x_5:
[----:B------:R-:W-:Y:S05]  /*07f0*/  @!P1 BRA `(.L_x_1) ;  /* 0x0000000000989947 */ /* 0x000fea0003800000 */
[----:B------:R-:W-:Y:S01]  /*0800*/  ISETP.GE.U32.AND P0, PT, R23, 0x4, PT ;  /* 0x000000041700780c */ /* 0x000fe20003f06070 */
[----:B------:R-:W-:Y:S01]  /*0810*/  BSSY.RECONVERGENT B1, `(.L_x_7) ;  /* 0x0000015000017945 */ /* 0x000fe20003800200 */
[----:B------:R-:W-:-:S04]  /*0820*/  LOP3.LUT R10, R10, 0x3, RZ, 0xc0, !PT ;  /* 0x000000030a0a7812 */ /* 0x000fc800078ec0ff */
[----:B------:R-:W-:-:S07]  /*0830*/  ISETP.NE.AND P1, PT, R10, RZ, PT ;  /* 0x000000ff0a00720c */ /* 0x000fce0003f25270 */
[----:B------:R-:W-:Y:S06]  /*0840*/  @!P0 BRA `(.L_x_8) ;  /* 0x0000000000448947 */ /* 0x000fec0003800000 */
[----:B------:R-:W0:Y:S01]  /*0850*/  LDC.64 R4, c[0x0][0x380] ;  /* 0x0000e000ff047b82 */ /* 0x000e220000000a00 */
[----:B------:R-:W-:-:S05]  /*0860*/  IADD3 R7, PT, PT, R8, R11, RZ ;  /* 0x0000000b08077210 */ /* 0x000fca0007ffe0ff */
[----:B0-----:R-:W-:-:S05]  /*0870*/  IMAD.WIDE R4, R7, 0x4, R4 ;  /* 0x0000000407047825 */ /* 0x001fca00078e0204 */
[----:B------:R-:W2:Y:S04]  /*0880*/  LDG.E R7, desc[UR4][R4.64] ;  /* 0x0000000404077981 */ /* 0x000ea8000c1e1900 */
[----:B------:R-:W3:Y:S04]  /*0890*/  LDG.E R12, desc[UR4][R4.64+0x4] ;  /* 0x00000404040c7981 */ /* 0x000ee8000c1e1900 */
[----:B------:R-:W4:Y:S04]  /*08a0*/  LDG.E R14, desc[UR4][R4.64+0x8] ;  /* 0x00000804040e7981 */ /* 0x000f28000c1e1900 */
[----:B------:R-:W5:Y:S01]  /*08b0*/  LDG.E R16, desc[UR4][R4.64+0xc] ;  /* 0x00000c0404107981 */ /* 0x000f62000c1e1900 */
[----:B------:R-:W-:-:S02]  /*08c0*/  SHF.L.U32 R6, R11, 0x2, RZ ;  /* 0x000000020b067819 */ /* 0x000fc400000006ff */
[----:B------:R-:W-:Y:S02]  /*08d0*/  IADD3 R11, PT, PT, R11, 0x4, RZ ;  /* 0x000000040b0b7810 */ /* 0x000fe40007ffe0ff */
[----:B------:R-:W2:Y:S08]  /*08e0*/  LDC R8, c[0x3][R6] ;  /* 0x00c0000006087b82 */ /* 0x000eb00000000800 */
[----:B------:R-:W3:Y:S08]  /*08f0*/  LDC R9, c[0x3][R6+0x4] ;  /* 0x00c0010006097b82 */ /* 0x000ef00000000800 */
[----:B------:R-:W4:Y:S08]  /*0900*/  LDC R13, c[0x3][R6+0x8] ;  /* 0x00c00200060d7b82 */ /* 0x000f300000000800 */
[----:B------:R-:W5:Y:S01]  /*0910*/  LDC R15, c[0x3][R6+0xc] ;  /* 0x00c00300060f7b82 */ /* 0x000f620000000800 */
[----:B--2---:R-:W-:-:S04]  /*0920*/  IMAD R7, R7, R8, R18 ;  /* 0x0000000807077224 */ /* 0x004fc800078e0212 */
[----:B---3--:R-:W-:-:S04]  /*0930*/  IMAD R7, R12, R9, R7 ;  /* 0x000000090c077224 */ /* 0x008fc800078e0207 */
[----:B----4-:R-:W-:-:S04]  /*0940*/  IMAD R7, R14, R13, R7 ;  /* 0x0000000d0e077224 */ /* 0x010fc800078e0207 */
[----:B-----5:R-:W-:-:S07]  /*0950*/  IMAD R18, R16, R15, R7 ;  /* 0x0000000f10127224 */ /* 0x020fce00078e0207 */
.L_x_8:
[----:B------:R-:W-:Y:S05]  /*0960*/  BSYNC.RECONVERGENT B1 ;  /* 0x0000000000017941 */ /* 0x000fea0003800200 */
.L_x_7:
[----:B------:R-:W-:Y:S05]  /*0970*/  @!P1 BRA `(.L_x_1) ;  /* 0x0000000000389947 */ /* 0x000fea0003800000 */
[----:B------:R-:W0:Y:S01]  /*0980*/  LDC.64 R4, c[0x0][0x380] ;  /* 0x0000e000ff047b82 */ /* 0x000e220000000a00 */
[----:B------:R-:W-:Y:S02]  /*0990*/  IMAD R3, R0, R3, R11 ;  /* 0x0000000300037224 */ /* 0x000fe400078e020b */
[----:B------:R-:W-:-:S03]  /*09a0*/  IMAD.MOV R10, RZ, RZ, -R10 ;  /* 0x000000ffff0a7224 */ /* 0x000fc600078e0a0a */
[----:B------:R-:W-:-:S07]  /*09b0*/  IADD3 R7, PT, PT, R3, -R2, RZ ;  /* 0x8000000203077210 */ /* 0x000fce0007ffe0ff */
.L_x_9:
[----:B0-----:R-:W-:-:S06]  /*09c0*/  IMAD.WIDE R2, R7, 0x4, R4 ;  /* 0x0000000407027825 */ /* 0x001fcc00078e0204 */
[----:B------:R-:W2:Y:S01]  /*09d0*/  LDG.E R3, desc[UR4][R2.64] ;  /* 0x0000000402037981 */ /* 0x000ea2000c1e1900 */
[C---:B------:R-:W-:Y:S02]  /*09e0*/  SHF.L.U32 R6, R11.reuse, 0x2, RZ ;  /* 0x000000020b067819 */ /* 0x040fe400000006ff */
[----:B------:R-:W-:Y:S02]  /*09f0*/  IADD3 R10, PT, PT, R10, 0x1, RZ ;  /* 0x000000010a0a7810 */ /* 0x000fe40007ffe0ff */
[----:B------:R-:W-:Y:S02]  /*0a00*/  IADD3 R11, PT, PT, R11, 0x1, RZ ;  /* 0x000000010b0b7810 */ /* 0x000fe40007ffe0ff */
[----:B------:R-:W2:Y:S01]  /*0a10*/  LDC R6, c[0x3][R6] ;  /* 0x00c0000006067b82 */ /* 0x000ea20000000800 */
[----:B------:R-:W-:Y:S02]  /*0a20*/  ISETP.NE.AND P0, PT, R10, RZ, PT ;  /* 0x000000ff0a00720c */ /* 0x000fe40003f05270 */
[----:B------:R-:W-:Y:S01]  /*0a30*/  IADD3 R7, PT, PT, R7, 0x1, RZ ;  /* 0x0000000107077810 */ /* 0x000fe20007ffe0ff */
[----:B--2---:R-:W-:-:S10]  /*0a40*/  IMAD R18, R6, R3, R18 ;  /* 0x0000000306127224 */ /* 0x004fd400078e0212 */
[----:B------:R-:W-:Y:S05]  /*0a50*/  @P0 BRA `(.L_x_9) ;  /* 0xfffffffc00d80947 */ /* 0x000fea000383ffff */
.L_x_1:
[----:B------:R-:W-:Y:S05]  /*0a60*/  BSYNC.RECONVERGENT B0 ;  /* 0x0000000000007941 */ /* 0x000fea0003800200 */
.L_x_0:
[----:B------:R-:W0:Y:S02]  /*0a70*/  LDC.64 R2, c[0x0][0x388] ;  /* 0x0000e200ff027b82 */ /* 0x000e240000000a00 */
[----:B0-----:R-:W-:-:S05]  /*0a80*/  IMAD.WIDE R2, R0, 0x4, R2 ;  /* 0x0000000400027825 */ /* 0x001fca00078e0202 */
[----:B------:R-:W-:Y:S01]  /*0a90*/  STG.E desc[UR4][R2.64], R18 ;  /* 0x0000001202007986 */ /* 0x000fe2000c101904 */
[----:B------:R-:W-:Y:S05]  /*0aa0*/  EXIT ;  /* 0x000000000000794d */ /* 0x000fea0003800000 */
.L_x_10:
[----:B------:R-:W-:-:S00]  /*0ab0*/  BRA `(.L_x_10) ;  /* 0xfffffffc00fc7947 */ /* 0x000fc0000383ffff */
[----:B------:R-:W-:-:S00]  /*0ac0*/  NOP ;  /* 0x0000000000007918 */ /* 0x000fc00000000000 */
        /* <DEDUP_REMOVED lines=11> */
.L_x_11:


//--------------------- .nv.shared.reserved.0     --------------------------
	.section	.nv.shared.reserved.0,"aw",@nobits
	.weak		__nv_reservedSMEM_offset_0_alias
	.size		__nv_reservedSMEM_offset_0_alias, 0, 64
	.other		__nv_reservedSMEM_offset_0_alias,@"STO_CUDA_RESERVED_SHARED STV_DEFAULT"
__nv_reservedSMEM_offset_0_alias:
	.zero		0
	.zero		64


//--------------------- .nv.constant0._Z6conv1dPiS_iiii --------------------------
	.section	.nv.constant0._Z6conv1dPiS_iiii,"a",@progbits
	.sectionflags	@""
	.align	4
.nv.constant0._Z6conv1dPiS_iiii:
	.zero		928


//--------------------- SYMBOLS --------------------------

	.type		.nv.reservedSmem.offset0,@object
	.size		.nv.reservedSmem.offset0,0x4
